//
// Generated by NVIDIA NVVM Compiler
//
// Compiler Build ID: CL-36424714
// Cuda compilation tools, release 13.0, V13.0.88
// Based on NVVM 20.0.0
//

.version 9.0
.target sm_100
.address_size 64

	// .globl	_Z18bitonic_merge_sortPiiii

.visible .entry _Z18bitonic_merge_sortPiiii(
	.param .u64 .ptr .align 1 _Z18bitonic_merge_sortPiiii_param_0,
	.param .u32 _Z18bitonic_merge_sortPiiii_param_1,
	.param .u32 _Z18bitonic_merge_sortPiiii_param_2,
	.param .u32 _Z18bitonic_merge_sortPiiii_param_3
)
{
	.reg .pred 	%p<5>;
	.reg .b32 	%r<15>;
	.reg .b64 	%rd<15>;

	ld.param.u64 	%rd2, [_Z18bitonic_merge_sortPiiii_param_0];
	ld.param.u32 	%r3, [_Z18bitonic_merge_sortPiiii_param_2];
	ld.param.u32 	%r4, [_Z18bitonic_merge_sortPiiii_param_3];
	cvta.to.global.u64 	%rd1, %rd2;
	mov.u32 	%r5, %tid.x;
	mov.u32 	%r6, %ntid.x;
	mov.u32 	%r7, %ctaid.x;
	mad.lo.s32 	%r1, %r6, %r7, %r5;
	xor.b32  	%r2, %r4, %r1;
	setp.le.u32 	%p1, %r2, %r1;
	@%p1 bra 	$L__BB0_5;
	and.b32  	%r8, %r3, %r1;
	setp.ne.s32 	%p2, %r8, 0;
	@%p2 bra 	$L__BB0_3;
	mul.wide.u32 	%rd7, %r1, 4;
	add.s64 	%rd8, %rd1, %rd7;
	ld.global.u32 	%r11, [%rd8];
	mul.wide.u32 	%rd9, %r2, 4;
	add.s64 	%rd10, %rd1, %rd9;
	ld.global.u32 	%r12, [%rd10];
	setp.gt.s32 	%p4, %r11, %r12;
	@%p4 bra 	$L__BB0_4;
	bra.uni 	$L__BB0_5;
$L__BB0_3:
	mul.wide.u32 	%rd3, %r1, 4;
	add.s64 	%rd4, %rd1, %rd3;
	ld.global.u32 	%r9, [%rd4];
	mul.wide.u32 	%rd5, %r2, 4;
	add.s64 	%rd6, %rd1, %rd5;
	ld.global.u32 	%r10, [%rd6];
	setp.ge.s32 	%p3, %r9, %r10;
	@%p3 bra 	$L__BB0_5;
$L__BB0_4:
	mul.wide.s32 	%rd11, %r1, 4;
	add.s64 	%rd12, %rd1, %rd11;
	ld.global.u32 	%r13, [%rd12];
	mul.wide.s32 	%rd13, %r2, 4;
	add.s64 	%rd14, %rd1, %rd13;
	ld.global.u32 	%r14, [%rd14];
	st.global.u32 	[%rd12], %r14;
	st.global.u32 	[%rd14], %r13;
$L__BB0_5:
	ret;

}


// ===== COMPILED SASS (sm_100) =====

	.target	sm_100

	.elftype	@"ET_EXEC"


//--------------------- .note.nv.tkinfo           --------------------------
	.section	.note.nv.tkinfo,"",@"SHT_NOTE"
	.sectionflags	@"SHF_NOTE_NV_TKINFO"
	.tkinfo
        /*0018*/ 	.word	0x00000002
        /*0030*/ 	.string	""
        /*0030*/ 	.string	"ptxas"
        /*0030*/ 	.string	"Cuda compilation tools, release 13.0, V13.0.88"
        /*0030*/ 	.string	"Build cuda_13.0.r13.0/compiler.36424714_0"
        /*0030*/ 	.string	"-arch sm_100 -m 64 "



//--------------------- .note.nv.cuinfo           --------------------------
	.section	.note.nv.cuinfo,"",@"SHT_NOTE"
	.sectionflags	@"SHF_NOTE_NV_CUINFO"
        /*0018*/ 	.short	0x0002
        /*001a*/ 	.short	0x0064
        /*001c*/ 	.short	0x0082
	.zero		2


//--------------------- .nv.info                  --------------------------
	.section	.nv.info,"",@"SHT_CUDA_INFO"
	.align	4


	//----- nvinfo : EIATTR_REGCOUNT
	.align		4
        /*0000*/ 	.byte	0x04, 0x2f
        /*0002*/ 	.short	(.L_1 - .L_0)
	.align		4
.L_0:
        /*0004*/ 	.word	index@(_Z18bitonic_merge_sortPiiii)
        /*0008*/ 	.word	0x0000000e


	//----- nvinfo : EIATTR_FRAME_SIZE
	.align		4
.L_1:
        /*000c*/ 	.byte	0x04, 0x11
        /*000e*/ 	.short	(.L_3 - .L_2)
	.align		4
.L_2:
        /*0010*/ 	.word	index@(_Z18bitonic_merge_sortPiiii)
        /*0014*/ 	.word	0x00000000


	//----- nvinfo : EIATTR_MIN_STACK_SIZE
	.align		4
.L_3:
        /*0018*/ 	.byte	0x04, 0x12
        /*001a*/ 	.short	(.L_5 - .L_4)
	.align		4
.L_4:
        /*001c*/ 	.word	index@(_Z18bitonic_merge_sortPiiii)
        /*0020*/ 	.word	0x00000000
.L_5:


//--------------------- .nv.compat                --------------------------
	.section	.nv.compat,"",@"SHT_CUDA_COMPAT_INFO"
	.align	4
        /*0000*/ 	.byte	0x02, 0x09, 0x00, 0x00, 0x02, 0x02, 0x01, 0x00, 0x02, 0x05, 0x05, 0x00, 0x03, 0x07, 0x01, 0x01
        /*0010*/ 	.byte	0x02, 0x03, 0x00, 0x00, 0x02, 0x06, 0x01, 0x00, 0x04, 0x0b, 0x08, 0x00, 0x09, 0x00, 0x00, 0x00
        /*0020*/ 	.byte	0x00, 0x00, 0x00, 0x00


//--------------------- .nv.info._Z18bitonic_merge_sortPiiii --------------------------
	.section	.nv.info._Z18bitonic_merge_sortPiiii,"",@"SHT_CUDA_INFO"
	.sectionflags	@""
	.align	4


	//----- nvinfo : EIATTR_CUDA_API_VERSION
	.align		4
        /*0000*/ 	.byte	0x04, 0x37
        /*0002*/ 	.short	(.L_7 - .L_6)
.L_6:
        /*0004*/ 	.word	0x00000082


	//----- nvinfo : EIATTR_KPARAM_INFO
	.align		4
.L_7:
        /*0008*/ 	.byte	0x04, 0x17
        /*000a*/ 	.short	(.L_9 - .L_8)
.L_8:
        /*000c*/ 	.word	0x00000000
        /*0010*/ 	.short	0x0003
        /*0012*/ 	.short	0x0010
        /*0014*/ 	.byte	0x00, 0xf0, 0x11, 0x00


	//----- nvinfo : EIATTR_KPARAM_INFO
	.align		4
.L_9:
        /*0018*/ 	.byte	0x04, 0x17
        /*001a*/ 	.short	(.L_11 - .L_10)
.L_10:
        /*001c*/ 	.word	0x00000000
        /*0020*/ 	.short	0x0002
        /*0022*/ 	.short	0x000c
        /*0024*/ 	.byte	0x00, 0xf0, 0x11, 0x00


	//----- nvinfo : EIATTR_KPARAM_INFO
	.align		4
.L_11:
        /*0028*/ 	.byte	0x04, 0x17
        /*002a*/ 	.short	(.L_13 - .L_12)
.L_12:
        /*002c*/ 	.word	0x00000000
        /*0030*/ 	.short	0x0001
        /*0032*/ 	.short	0x0008
        /*0034*/ 	.byte	0x00, 0xf0, 0x11, 0x00


	//----- nvinfo : EIATTR_KPARAM_INFO
	.align		4
.L_13:
        /*0038*/ 	.byte	0x04, 0x17
        /*003a*/ 	.short	(.L_15 - .L_14)
.L_14:
        /*003c*/ 	.word	0x00000000
        /*0040*/ 	.short	0x0000
        /*0042*/ 	.short	0x0000
        /*0044*/ 	.byte	0x00, 0xf5, 0x21, 0x00


	//----- nvinfo : EIATTR_SPARSE_MMA_MASK
	.align		4
.L_15:
        /*0048*/ 	.byte	0x03, 0x50
        /*004a*/ 	.short	0x0000


	//----- nvinfo : EIATTR_MAXREG_COUNT
	.align		4
        /*004c*/ 	.byte	0x03, 0x1b
        /*004e*/ 	.short	0x00ff


	//----- nvinfo : EIATTR_MERCURY_ISA_VERSION
	.align		4
        /*0050*/ 	.byte	0x03, 0x5f
        /*0052*/ 	.short	0x0101


	//----- nvinfo : EIATTR_VRC_CTA_INIT_COUNT
	.align		4
        /*0054*/ 	.byte	0x02, 0x4a
	.zero		1
	.zero		1


	//----- nvinfo : EIATTR_EXIT_INSTR_OFFSETS
	.align		4
        /*0058*/ 	.byte	0x04, 0x1c
        /*005a*/ 	.short	(.L_17 - .L_16)


	//   ....[0]....
.L_16:
        /*005c*/ 	.word	0x00000080


	//   ....[1]....
        /*0060*/ 	.word	0x00000170


	//   ....[2]....
        /*0064*/ 	.word	0x00000200


	//   ....[3]....
        /*0068*/ 	.word	0x00000280


	//----- nvinfo : EIATTR_CRS_STACK_SIZE
	.align		4
.L_17:
        /*006c*/ 	.byte	0x04, 0x1e
        /*006e*/ 	.short	(.L_19 - .L_18)
.L_18:
        /*0070*/ 	.word	0x00000000


	//----- nvinfo : EIATTR_CBANK_PARAM_SIZE
	.align		4
.L_19:
        /*0074*/ 	.byte	0x03, 0x19
        /*0076*/ 	.short	0x0014


	//----- nvinfo : EIATTR_PARAM_CBANK
	.align		4
        /*0078*/ 	.byte	0x04, 0x0a
        /*007a*/ 	.short	(.L_21 - .L_20)
	.align		4
.L_20:
        /*007c*/ 	.word	index@(.nv.constant0._Z18bitonic_merge_sortPiiii)
        /*0080*/ 	.short	0x0380
        /*0082*/ 	.short	0x0014


	//----- nvinfo : EIATTR_SW_WAR
	.align		4
.L_21:
        /*0084*/ 	.byte	0x04, 0x36
        /*0086*/ 	.short	(.L_23 - .L_22)
.L_22:
        /*0088*/ 	.word	0x00000008
.L_23:


//--------------------- .nv.callgraph             --------------------------
	.section	.nv.callgraph,"",@"SHT_CUDA_CALLGRAPH"
	.align	4
	.sectionentsize	8
	.align		4
        /*0000*/ 	.word	0x00000000
	.align		4
        /*0004*/ 	.word	0xffffffff
	.align		4
        /*0008*/ 	.word	0x00000000
	.align		4
        /*000c*/ 	.word	0xfffffffe
	.align		4
        /*0010*/ 	.word	0x00000000
	.align		4
        /*0014*/ 	.word	0xfffffffd
	.align		4
        /*0018*/ 	.word	0x00000000
	.align		4
        /*001c*/ 	.word	0xfffffffc


//--------------------- .text._Z18bitonic_merge_sortPiiii --------------------------
	.section	.text._Z18bitonic_merge_sortPiiii,"ax",@progbits
	.align	128
        .global         _Z18bitonic_merge_sortPiiii
        .type           _Z18bitonic_merge_sortPiiii,@function
        .size           _Z18bitonic_merge_sortPiiii,(.L_x_4 - _Z18bitonic_merge_sortPiiii)
        .other          _Z18bitonic_merge_sortPiiii,@"STO_CUDA_ENTRY STV_DEFAULT"
_Z18bitonic_merge_sortPiiii:
.text._Z18bitonic_merge_sortPiiii:
[----:B------:R-:W-:Y:S01]  /*0000*/  LDC R1, c[0x0][0x37c] ;  /* 0x0000df00ff017b82 */ /* 0x000fe20000000800 */
[----:B------:R-:W0:Y:S01]  /*0010*/  S2R R9, SR_TID.X ;  /* 0x0000000000097919 */ /* 0x000e220000002100 */
[----:B------:R-:W0:Y:S01]  /*0020*/  LDCU UR4, c[0x0][0x360] ;  /* 0x00006c00ff0477ac */ /* 0x000e220008000800 */
[----:B------:R-:W0:Y:S01]  /*0030*/  S2R R0, SR_CTAID.X ;  /* 0x0000000000007919 */ /* 0x000e220000002500 */
[----:B------:R-:W1:Y:S01]  /*0040*/  LDCU UR5, c[0x0][0x390] ;  /* 0x00007200ff0577ac */ /* 0x000e620008000800 */
[----:B0-----:R-:W-:-:S05]  /*0050*/  IMAD R9, R0, UR4, R9 ;  /* 0x0000000400097c24 */ /* 0x001fca000f8e0209 */
[----:B-1----:R-:W-:-:S04]  /*0060*/  LOP3.LUT R11, R9, UR5, RZ, 0x3c, !PT ;  /* 0x00000005090b7c12 */ /* 0x002fc8000f8e3cff */
[----:B------:R-:W-:-:S13]  /*0070*/  ISETP.GT.U32.AND P0, PT, R11, R9, PT ;  /* 0x000000090b00720c */ /* 0x000fda0003f04070 */
[----:B------:R-:W-:Y:S05]  /*0080*/  @!P0 EXIT ;  /* 0x000000000000894d */ /* 0x000fea0003800000 */
[----:B------:R-:W0:Y:S01]  /*0090*/  LDCU UR6, c[0x0][0x38c] ;  /* 0x00007180ff0677ac */ /* 0x000e220008000800 */
[----:B------:R-:W-:Y:S01]  /*00a0*/  BSSY.RECONVERGENT B0, `(.L_x_0) ;  /* 0x0000017000007945 */ /* 0x000fe20003800200 */
[----:B------:R-:W1:Y:S01]  /*00b0*/  LDCU.64 UR4, c[0x0][0x358] ;  /* 0x00006b00ff0477ac */ /* 0x000e620008000a00 */
[----:B0-----:R-:W-:-:S13]  /*00c0*/  LOP3.LUT P0, RZ, R9, UR6, RZ, 0xc0, !PT ;  /* 0x0000000609ff7c12 */ /* 0x001fda000f80c0ff */
[----:B-1----:R-:W-:Y:S05]  /*00d0*/  @P0 BRA `(.L_x_1) ;  /* 0x0000000000280947 */ /* 0x002fea0003800000 */
[----:B------:R-:W0:Y:S02]  /*00e0*/  LDCU.64 UR6, c[0x0][0x380] ;  /* 0x00007000ff0677ac */ /* 0x000e240008000a00 */
[----:B0-----:R-:W-:Y:S02]  /*00f0*/  MOV R6, UR6 ;  /* 0x0000000600067c02 */ /* 0x001fe40008000f00 */
[----:B------:R-:W-:-:S03]  /*0100*/  MOV R7, UR7 ;  /* 0x0000000700077c02 */ /* 0x000fc60008000f00 */
[----:B------:R-:W-:-:S04]  /*0110*/  IMAD.WIDE.U32 R2, R9, 0x4, R6 ;  /* 0x0000000409027825 */ /* 0x000fc800078e0006 */
[----:B------:R-:W-:Y:S02]  /*0120*/  IMAD.WIDE.U32 R4, R11, 0x4, R6 ;  /* 0x000000040b047825 */ /* 0x000fe400078e0006 */
[----:B------:R-:W2:Y:S04]  /*0130*/  LDG.E R2, desc[UR4][R2.64] ;  /* 0x0000000402027981 */ /* 0x000ea8000c1e1900 */
[----:B------:R-:W2:Y:S02]  /*0140*/  LDG.E R5, desc[UR4][R4.64] ;  /* 0x0000000404057981 */ /* 0x000ea4000c1e1900 */
[----:B--2---:R-:W-:-:S13]  /*0150*/  ISETP.GT.AND P0, PT, R2, R5, PT ;  /* 0x000000050200720c */ /* 0x004fda0003f04270 */
[----:B------:R-:W-:Y:S05]  /*0160*/  @P0 BRA `(.L_x_2) ;  /* 0x0000000000280947 */ /* 0x000fea0003800000 */
[----:B------:R-:W-:Y:S05]  /*0170*/  EXIT ;  /* 0x000000000000794d */ /* 0x000fea0003800000 */
.L_x_1:
[----:B------:R-:W0:Y:S02]  /*0180*/  LDCU.64 UR6, c[0x0][0x380] ;  /* 0x00007000ff0677ac */ /* 0x000e240008000a00 */
[----:B0-----:R-:W-:Y:S02]  /*0190*/  MOV R6, UR6 ;  /* 0x0000000600067c02 */ /* 0x001fe40008000f00 */
[----:B------:R-:W-:-:S03]  /*01a0*/  MOV R7, UR7 ;  /* 0x0000000700077c02 */ /* 0x000fc60008000f00 */
[----:B------:R-:W-:-:S04]  /*01b0*/  IMAD.WIDE.U32 R2, R9, 0x4, R6 ;  /* 0x0000000409027825 */ /* 0x000fc800078e0006 */
[----:B------:R-:W-:Y:S02]  /*01c0*/  IMAD.WIDE.U32 R4, R11, 0x4, R6 ;  /* 0x000000040b047825 */ /* 0x000fe400078e0006 */
[----:B------:R-:W2:Y:S04]  /*01d0*/  LDG.E R2, desc[UR4][R2.64] ;  /* 0x0000000402027981 */ /* 0x000ea8000c1e1900 */
[----:B------:R-:W2:Y:S02]  /*01e0*/  LDG.E R5, desc[UR4][R4.64] ;  /* 0x0000000404057981 */ /* 0x000ea4000c1e1900 */
[----:B--2---:R-:W-:-:S13]  /*01f0*/  ISETP.GE.AND P0, PT, R2, R5, PT ;  /* 0x000000050200720c */ /* 0x004fda0003f06270 */
[----:B------:R-:W-:Y:S05]  /*0200*/  @P0 EXIT ;  /* 0x000000000000094d */ /* 0x000fea0003800000 */
.L_x_2:
[----:B------:R-:W-:Y:S05]  /*0210*/  BSYNC.RECONVERGENT B0 ;  /* 0x0000000000007941 */ /* 0x000fea0003800200 */
.L_x_0:
[----:B------:R-:W-:-:S04]  /*0220*/  IMAD.WIDE R4, R11, 0x4, R6 ;  /* 0x000000040b047825 */ /* 0x000fc800078e0206 */
[----:B------:R-:W-:Y:S02]  /*0230*/  IMAD.WIDE R2, R9, 0x4, R6 ;  /* 0x0000000409027825 */ /* 0x000fe400078e0206 */
[----:B------:R-:W2:Y:S04]  /*0240*/  LDG.E R9, desc[UR4][R4.64] ;  /* 0x0000000404097981 */ /* 0x000ea8000c1e1900 */
[----:B------:R-:W3:Y:S04]  /*0250*/  LDG.E R7, desc[UR4][R2.64] ;  /* 0x0000000402077981 */ /* 0x000ee8000c1e1900 */
[----:B--2---:R-:W-:Y:S04]  /*0260*/  STG.E desc[UR4][R2.64], R9 ;  /* 0x0000000902007986 */ /* 0x004fe8000c101904 */
[----:B---3--:R-:W-:Y:S01]  /*0270*/  STG.E desc[UR4][R4.64], R7 ;  /* 0x0000000704007986 */ /* 0x008fe2000c101904 */
[----:B------:R-:W-:Y:S05]  /*0280*/  EXIT ;  /* 0x000000000000794d */ /* 0x000fea0003800000 */
.L_x_3:
[----:B------:R-:W-:-:S00]  /*0290*/  BRA `(.L_x_3) ;  /* 0xfffffffc00fc7947 */ /* 0x000fc0000383ffff */
[----:B------:R-:W-:-:S00]  /*02a0*/  NOP ;  /* 0x0000000000007918 */ /* 0x000fc00000000000 */
        /* <DEDUP_REMOVED lines=13> */
.L_x_4:


//--------------------- .nv.shared.reserved.0     --------------------------
	.section	.nv.shared.reserved.0,"aw",@nobits
	.weak		__nv_reservedSMEM_offset_0_alias
	.size		__nv_reservedSMEM_offset_0_alias, 0, 64
	.other		__nv_reservedSMEM_offset_0_alias,@"STO_CUDA_RESERVED_SHARED STV_DEFAULT"
__nv_reservedSMEM_offset_0_alias:
	.zero		0
	.zero		64


//--------------------- .nv.constant0._Z18bitonic_merge_sortPiiii --------------------------
	.section	.nv.constant0._Z18bitonic_merge_sortPiiii,"a",@progbits
	.sectionflags	@""
	.align	4
.nv.constant0._Z18bitonic_merge_sortPiiii:
	.zero		916


//--------------------- SYMBOLS --------------------------

	.type		.nv.reservedSmem.offset0,@object
	.size		.nv.reservedSmem.offset0,0x4
